//
// Generated by NVIDIA NVVM Compiler
//
// Compiler Build ID: CL-36424714
// Cuda compilation tools, release 13.0, V13.0.88
// Based on NVVM 20.0.0
//

.version 9.0
.target sm_100
.address_size 64

	// .globl	_Z4convPfS_S_iiii

.visible .entry _Z4convPfS_S_iiii(
	.param .u64 .ptr .align 1 _Z4convPfS_S_iiii_param_0,
	.param .u64 .ptr .align 1 _Z4convPfS_S_iiii_param_1,
	.param .u64 .ptr .align 1 _Z4convPfS_S_iiii_param_2,
	.param .u32 _Z4convPfS_S_iiii_param_3,
	.param .u32 _Z4convPfS_S_iiii_param_4,
	.param .u32 _Z4convPfS_S_iiii_param_5,
	.param .u32 _Z4convPfS_S_iiii_param_6
)
{
	.reg .b32 	%r<16>;
	.reg .b32 	%f<29>;
	.reg .b64 	%rd<16>;

	ld.param.u64 	%rd1, [_Z4convPfS_S_iiii_param_0];
	ld.param.u64 	%rd2, [_Z4convPfS_S_iiii_param_1];
	ld.param.u64 	%rd3, [_Z4convPfS_S_iiii_param_2];
	ld.param.u32 	%r1, [_Z4convPfS_S_iiii_param_3];
	ld.param.u32 	%r2, [_Z4convPfS_S_iiii_param_4];
	ld.param.u32 	%r3, [_Z4convPfS_S_iiii_param_5];
	cvta.to.global.u64 	%rd4, %rd1;
	cvta.to.global.u64 	%rd5, %rd3;
	cvta.to.global.u64 	%rd6, %rd2;
	mov.u32 	%r4, %tid.x;
	mov.u32 	%r5, %tid.y;
	mov.u32 	%r6, %tid.z;
	mov.u32 	%r7, %ctaid.x;
	mad.lo.s32 	%r8, %r2, %r6, %r5;
	add.s32 	%r9, %r8, -1;
	mad.lo.s32 	%r10, %r9, %r1, %r4;
	mad.lo.s32 	%r11, %r3, %r7, %r6;
	mul.lo.s32 	%r12, %r11, 9;
	mad.lo.s32 	%r13, %r2, %r7, %r5;
	mad.lo.s32 	%r14, %r13, %r1, %r4;
	mul.wide.s32 	%rd7, %r14, 4;
	add.s64 	%rd8, %rd4, %rd7;
	ld.global.f32 	%f1, [%rd8];
	add.s32 	%r15, %r10, -1;
	mul.wide.s32 	%rd9, %r15, 4;
	add.s64 	%rd10, %rd6, %rd9;
	ld.global.f32 	%f2, [%rd10];
	mul.wide.s32 	%rd11, %r12, 4;
	add.s64 	%rd12, %rd5, %rd11;
	ld.global.f32 	%f3, [%rd12];
	fma.rn.f32 	%f4, %f2, %f3, %f1;
	st.global.f32 	[%rd8], %f4;
	mul.wide.s32 	%rd13, %r1, 4;
	add.s64 	%rd14, %rd10, %rd13;
	ld.global.f32 	%f5, [%rd14];
	ld.global.f32 	%f6, [%rd12+12];
	fma.rn.f32 	%f7, %f5, %f6, %f4;
	st.global.f32 	[%rd8], %f7;
	add.s64 	%rd15, %rd14, %rd13;
	ld.global.f32 	%f8, [%rd15];
	ld.global.f32 	%f9, [%rd12+24];
	fma.rn.f32 	%f10, %f8, %f9, %f7;
	st.global.f32 	[%rd8], %f10;
	ld.global.f32 	%f11, [%rd10+4];
	ld.global.f32 	%f12, [%rd12+4];
	fma.rn.f32 	%f13, %f11, %f12, %f10;
	st.global.f32 	[%rd8], %f13;
	ld.global.f32 	%f14, [%rd14+4];
	ld.global.f32 	%f15, [%rd12+16];
	fma.rn.f32 	%f16, %f14, %f15, %f13;
	st.global.f32 	[%rd8], %f16;
	ld.global.f32 	%f17, [%rd15+4];
	ld.global.f32 	%f18, [%rd12+28];
	fma.rn.f32 	%f19, %f17, %f18, %f16;
	st.global.f32 	[%rd8], %f19;
	ld.global.f32 	%f20, [%rd10+8];
	ld.global.f32 	%f21, [%rd12+8];
	fma.rn.f32 	%f22, %f20, %f21, %f19;
	st.global.f32 	[%rd8], %f22;
	ld.global.f32 	%f23, [%rd14+8];
	ld.global.f32 	%f24, [%rd12+20];
	fma.rn.f32 	%f25, %f23, %f24, %f22;
	st.global.f32 	[%rd8], %f25;
	ld.global.f32 	%f26, [%rd15+8];
	ld.global.f32 	%f27, [%rd12+32];
	fma.rn.f32 	%f28, %f26, %f27, %f25;
	st.global.f32 	[%rd8], %f28;
	ret;

}


// ===== COMPILED SASS (sm_100) =====

	.target	sm_100

	.elftype	@"ET_EXEC"


//--------------------- .note.nv.tkinfo           --------------------------
	.section	.note.nv.tkinfo,"",@"SHT_NOTE"
	.sectionflags	@"SHF_NOTE_NV_TKINFO"
	.tkinfo
        /*0018*/ 	.word	0x00000002
        /*0030*/ 	.string	""
        /*0030*/ 	.string	"ptxas"
        /*0030*/ 	.string	"Cuda compilation tools, release 13.0, V13.0.88"
        /*0030*/ 	.string	"Build cuda_13.0.r13.0/compiler.36424714_0"
        /*0030*/ 	.string	"-arch sm_100 -m 64 "



//--------------------- .note.nv.cuinfo           --------------------------
	.section	.note.nv.cuinfo,"",@"SHT_NOTE"
	.sectionflags	@"SHF_NOTE_NV_CUINFO"
        /*0018*/ 	.short	0x0002
        /*001a*/ 	.short	0x0064
        /*001c*/ 	.short	0x0082
	.zero		2


//--------------------- .nv.info                  --------------------------
	.section	.nv.info,"",@"SHT_CUDA_INFO"
	.align	4


	//----- nvinfo : EIATTR_REGCOUNT
	.align		4
        /*0000*/ 	.byte	0x04, 0x2f
        /*0002*/ 	.short	(.L_1 - .L_0)
	.align		4
.L_0:
        /*0004*/ 	.word	index@(_Z4convPfS_S_iiii)
        /*0008*/ 	.word	0x00000014


	//----- nvinfo : EIATTR_FRAME_SIZE
	.align		4
.L_1:
        /*000c*/ 	.byte	0x04, 0x11
        /*000e*/ 	.short	(.L_3 - .L_2)
	.align		4
.L_2:
        /*0010*/ 	.word	index@(_Z4convPfS_S_iiii)
        /*0014*/ 	.word	0x00000000


	//----- nvinfo : EIATTR_MIN_STACK_SIZE
	.align		4
.L_3:
        /*0018*/ 	.byte	0x04, 0x12
        /*001a*/ 	.short	(.L_5 - .L_4)
	.align		4
.L_4:
        /*001c*/ 	.word	index@(_Z4convPfS_S_iiii)
        /*0020*/ 	.word	0x00000000
.L_5:


//--------------------- .nv.compat                --------------------------
	.section	.nv.compat,"",@"SHT_CUDA_COMPAT_INFO"
	.align	4
        /*0000*/ 	.byte	0x02, 0x09, 0x00, 0x00, 0x02, 0x02, 0x01, 0x00, 0x02, 0x05, 0x05, 0x00, 0x03, 0x07, 0x01, 0x01
        /*0010*/ 	.byte	0x02, 0x03, 0x00, 0x00, 0x02, 0x06, 0x01, 0x00, 0x04, 0x0b, 0x08, 0x00, 0x09, 0x00, 0x00, 0x00
        /*0020*/ 	.byte	0x00, 0x00, 0x00, 0x00


//--------------------- .nv.info._Z4convPfS_S_iiii --------------------------
	.section	.nv.info._Z4convPfS_S_iiii,"",@"SHT_CUDA_INFO"
	.sectionflags	@""
	.align	4


	//----- nvinfo : EIATTR_CUDA_API_VERSION
	.align		4
        /*0000*/ 	.byte	0x04, 0x37
        /*0002*/ 	.short	(.L_7 - .L_6)
.L_6:
        /*0004*/ 	.word	0x00000082


	//----- nvinfo : EIATTR_KPARAM_INFO
	.align		4
.L_7:
        /*0008*/ 	.byte	0x04, 0x17
        /*000a*/ 	.short	(.L_9 - .L_8)
.L_8:
        /*000c*/ 	.word	0x00000000
        /*0010*/ 	.short	0x0006
        /*0012*/ 	.short	0x0024
        /*0014*/ 	.byte	0x00, 0xf0, 0x11, 0x00


	//----- nvinfo : EIATTR_KPARAM_INFO
	.align		4
.L_9:
        /*0018*/ 	.byte	0x04, 0x17
        /*001a*/ 	.short	(.L_11 - .L_10)
.L_10:
        /*001c*/ 	.word	0x00000000
        /*0020*/ 	.short	0x0005
        /*0022*/ 	.short	0x0020
        /*0024*/ 	.byte	0x00, 0xf0, 0x11, 0x00


	//----- nvinfo : EIATTR_KPARAM_INFO
	.align		4
.L_11:
        /*0028*/ 	.byte	0x04, 0x17
        /*002a*/ 	.short	(.L_13 - .L_12)
.L_12:
        /*002c*/ 	.word	0x00000000
        /*0030*/ 	.short	0x0004
        /*0032*/ 	.short	0x001c
        /*0034*/ 	.byte	0x00, 0xf0, 0x11, 0x00


	//----- nvinfo : EIATTR_KPARAM_INFO
	.align		4
.L_13:
        /*0038*/ 	.byte	0x04, 0x17
        /*003a*/ 	.short	(.L_15 - .L_14)
.L_14:
        /*003c*/ 	.word	0x00000000
        /*0040*/ 	.short	0x0003
        /*0042*/ 	.short	0x0018
        /*0044*/ 	.byte	0x00, 0xf0, 0x11, 0x00


	//----- nvinfo : EIATTR_KPARAM_INFO
	.align		4
.L_15:
        /*0048*/ 	.byte	0x04, 0x17
        /*004a*/ 	.short	(.L_17 - .L_16)
.L_16:
        /*004c*/ 	.word	0x00000000
        /*0050*/ 	.short	0x0002
        /*0052*/ 	.short	0x0010
        /*0054*/ 	.byte	0x00, 0xf5, 0x21, 0x00


	//----- nvinfo : EIATTR_KPARAM_INFO
	.align		4
.L_17:
        /*0058*/ 	.byte	0x04, 0x17
        /*005a*/ 	.short	(.L_19 - .L_18)
.L_18:
        /*005c*/ 	.word	0x00000000
        /*0060*/ 	.short	0x0001
        /*0062*/ 	.short	0x0008
        /*0064*/ 	.byte	0x00, 0xf5, 0x21, 0x00


	//----- nvinfo : EIATTR_KPARAM_INFO
	.align		4
.L_19:
        /*0068*/ 	.byte	0x04, 0x17
        /*006a*/ 	.short	(.L_21 - .L_20)
.L_20:
        /*006c*/ 	.word	0x00000000
        /*0070*/ 	.short	0x0000
        /*0072*/ 	.short	0x0000
        /*0074*/ 	.byte	0x00, 0xf5, 0x21, 0x00


	//----- nvinfo : EIATTR_SPARSE_MMA_MASK
	.align		4
.L_21:
        /*0078*/ 	.byte	0x03, 0x50
        /*007a*/ 	.short	0x0000


	//----- nvinfo : EIATTR_MAXREG_COUNT
	.align		4
        /*007c*/ 	.byte	0x03, 0x1b
        /*007e*/ 	.short	0x00ff


	//----- nvinfo : EIATTR_MERCURY_ISA_VERSION
	.align		4
        /*0080*/ 	.byte	0x03, 0x5f
        /*0082*/ 	.short	0x0101


	//----- nvinfo : EIATTR_VRC_CTA_INIT_COUNT
	.align		4
        /*0084*/ 	.byte	0x02, 0x4a
	.zero		1
	.zero		1


	//----- nvinfo : EIATTR_EXIT_INSTR_OFFSETS
	.align		4
        /*0088*/ 	.byte	0x04, 0x1c
        /*008a*/ 	.short	(.L_23 - .L_22)


	//   ....[0]....
.L_22:
        /*008c*/ 	.word	0x000003d0


	//----- nvinfo : EIATTR_CBANK_PARAM_SIZE
	.align		4
.L_23:
        /*0090*/ 	.byte	0x03, 0x19
        /*0092*/ 	.short	0x0028


	//----- nvinfo : EIATTR_PARAM_CBANK
	.align		4
        /*0094*/ 	.byte	0x04, 0x0a
        /*0096*/ 	.short	(.L_25 - .L_24)
	.align		4
.L_24:
        /*0098*/ 	.word	index@(.nv.constant0._Z4convPfS_S_iiii)
        /*009c*/ 	.short	0x0380
        /*009e*/ 	.short	0x0028


	//----- nvinfo : EIATTR_SW_WAR
	.align		4
.L_25:
        /*00a0*/ 	.byte	0x04, 0x36
        /*00a2*/ 	.short	(.L_27 - .L_26)
.L_26:
        /*00a4*/ 	.word	0x00000008
.L_27:


//--------------------- .nv.callgraph             --------------------------
	.section	.nv.callgraph,"",@"SHT_CUDA_CALLGRAPH"
	.align	4
	.sectionentsize	8
	.align		4
        /*0000*/ 	.word	0x00000000
	.align		4
        /*0004*/ 	.word	0xffffffff
	.align		4
        /*0008*/ 	.word	0x00000000
	.align		4
        /*000c*/ 	.word	0xfffffffe
	.align		4
        /*0010*/ 	.word	0x00000000
	.align		4
        /*0014*/ 	.word	0xfffffffd
	.align		4
        /*0018*/ 	.word	0x00000000
	.align		4
        /*001c*/ 	.word	0xfffffffc


//--------------------- .text._Z4convPfS_S_iiii   --------------------------
	.section	.text._Z4convPfS_S_iiii,"ax",@progbits
	.align	128
        .global         _Z4convPfS_S_iiii
        .type           _Z4convPfS_S_iiii,@function
        .size           _Z4convPfS_S_iiii,(.L_x_1 - _Z4convPfS_S_iiii)
        .other          _Z4convPfS_S_iiii,@"STO_CUDA_ENTRY STV_DEFAULT"
_Z4convPfS_S_iiii:
.text._Z4convPfS_S_iiii:
[----:B------:R-:W-:Y:S01]  /*0000*/  LDC R1, c[0x0][0x37c] ;  /* 0x0000df00ff017b82 */ /* 0x000fe20000000800 */
[----:B------:R-:W0:Y:S07]  /*0010*/  S2R R10, SR_TID.Y ;  /* 0x00000000000a7919 */ /* 0x000e2e0000002200 */
[----:B------:R-:W0:Y:S01]  /*0020*/  LDC.64 R2, c[0x0][0x398] ;  /* 0x0000e600ff027b82 */ /* 0x000e220000000a00 */
[----:B------:R-:W1:Y:S01]  /*0030*/  LDCU.64 UR4, c[0x0][0x358] ;  /* 0x00006b00ff0477ac */ /* 0x000e620008000a00 */
[----:B------:R-:W0:Y:S01]  /*0040*/  S2R R12, SR_TID.Z ;  /* 0x00000000000c7919 */ /* 0x000e220000002300 */
[----:B------:R-:W2:Y:S05]  /*0050*/  S2R R13, SR_TID.X ;  /* 0x00000000000d7919 */ /* 0x000eaa0000002100 */
[----:B------:R-:W3:Y:S08]  /*0060*/  S2UR UR6, SR_CTAID.X ;  /* 0x00000000000679c3 */ /* 0x000ef00000002500 */
[----:B------:R-:W4:Y:S08]  /*0070*/  LDC R15, c[0x0][0x3a0] ;  /* 0x0000e800ff0f7b82 */ /* 0x000f300000000800 */
[----:B------:R-:W5:Y:S08]  /*0080*/  LDC.64 R4, c[0x0][0x380] ;  /* 0x0000e000ff047b82 */ /* 0x000f700000000a00 */
[----:B------:R-:W1:Y:S01]  /*0090*/  LDC.64 R6, c[0x0][0x390] ;  /* 0x0000e400ff067b82 */ /* 0x000e620000000a00 */
[----:B0-----:R-:W-:-:S02]  /*00a0*/  IMAD R0, R12, R3, R10 ;  /* 0x000000030c007224 */ /* 0x001fc400078e020a */
[----:B---3--:R-:W-:-:S05]  /*00b0*/  IMAD R3, R3, UR6, R10 ;  /* 0x0000000603037c24 */ /* 0x008fca000f8e020a */
[----:B------:R-:W0:Y:S01]  /*00c0*/  LDC.64 R8, c[0x0][0x388] ;  /* 0x0000e200ff087b82 */ /* 0x000e220000000a00 */
[----:B------:R-:W-:Y:S01]  /*00d0*/  IADD3 R11, PT, PT, R0, -0x1, RZ ;  /* 0xffffffff000b7810 */ /* 0x000fe20007ffe0ff */
[----:B----4-:R-:W-:-:S04]  /*00e0*/  IMAD R0, R15, UR6, R12 ;  /* 0x000000060f007c24 */ /* 0x010fc8000f8e020c */
[-CC-:B--2---:R-:W-:Y:S02]  /*00f0*/  IMAD R11, R11, R2.reuse, R13.reuse ;  /* 0x000000020b0b7224 */ /* 0x184fe400078e020d */
[----:B------:R-:W-:Y:S01]  /*0100*/  IMAD R13, R3, R2, R13 ;  /* 0x00000002030d7224 */ /* 0x000fe200078e020d */
[----:B------:R-:W-:Y:S02]  /*0110*/  LEA R3, R0, R0, 0x3 ;  /* 0x0000000000037211 */ /* 0x000fe400078e18ff */
[----:B------:R-:W-:Y:S01]  /*0120*/  IADD3 R11, PT, PT, R11, -0x1, RZ ;  /* 0xffffffff0b0b7810 */ /* 0x000fe20007ffe0ff */
[----:B-----5:R-:W-:-:S04]  /*0130*/  IMAD.WIDE R4, R13, 0x4, R4 ;  /* 0x000000040d047825 */ /* 0x020fc800078e0204 */
[----:B-1----:R-:W-:Y:S01]  /*0140*/  IMAD.WIDE R6, R3, 0x4, R6 ;  /* 0x0000000403067825 */ /* 0x002fe200078e0206 */
[----:B------:R-:W2:Y:S04]  /*0150*/  LDG.E R0, desc[UR4][R4.64] ;  /* 0x0000000404007981 */ /* 0x000ea8000c1e1900 */
[----:B------:R-:W2:Y:S01]  /*0160*/  LDG.E R10, desc[UR4][R6.64] ;  /* 0x00000004060a7981 */ /* 0x000ea2000c1e1900 */
[----:B0-----:R-:W-:-:S05]  /*0170*/  IMAD.WIDE R8, R11, 0x4, R8 ;  /* 0x000000040b087825 */ /* 0x001fca00078e0208 */
[----:B------:R-:W2:Y:S02]  /*0180*/  LDG.E R3, desc[UR4][R8.64] ;  /* 0x0000000408037981 */ /* 0x000ea4000c1e1900 */
[----:B--2---:R-:W-:Y:S01]  /*0190*/  FFMA R13, R3, R10, R0 ;  /* 0x0000000a030d7223 */ /* 0x004fe20000000000 */
[----:B------:R-:W-:-:S04]  /*01a0*/  IMAD.WIDE R10, R2, 0x4, R8 ;  /* 0x00000004020a7825 */ /* 0x000fc800078e0208 */
[----:B------:R0:W-:Y:S04]  /*01b0*/  STG.E desc[UR4][R4.64], R13 ;  /* 0x0000000d04007986 */ /* 0x0001e8000c101904 */
[----:B------:R-:W2:Y:S04]  /*01c0*/  LDG.E R3, desc[UR4][R6.64+0xc] ;  /* 0x00000c0406037981 */ /* 0x000ea8000c1e1900 */
[----:B------:R-:W2:Y:S02]  /*01d0*/  LDG.E R0, desc[UR4][R10.64] ;  /* 0x000000040a007981 */ /* 0x000ea4000c1e1900 */
[----:B--2---:R-:W-:Y:S01]  /*01e0*/  FFMA R15, R0, R3, R13 ;  /* 0x00000003000f7223 */ /* 0x004fe2000000000d */
[----:B------:R-:W-:-:S04]  /*01f0*/  IMAD.WIDE R2, R2, 0x4, R10 ;  /* 0x0000000402027825 */ /* 0x000fc800078e020a */
[----:B------:R1:W-:Y:S04]  /*0200*/  STG.E desc[UR4][R4.64], R15 ;  /* 0x0000000f04007986 */ /* 0x0003e8000c101904 */
[----:B------:R-:W2:Y:S04]  /*0210*/  LDG.E R12, desc[UR4][R6.64+0x18] ;  /* 0x00001804060c7981 */ /* 0x000ea8000c1e1900 */
[----:B------:R-:W2:Y:S02]  /*0220*/  LDG.E R0, desc[UR4][R2.64] ;  /* 0x0000000402007981 */ /* 0x000ea4000c1e1900 */
[----:B--2---:R-:W-:-:S05]  /*0230*/  FFMA R17, R0, R12, R15 ;  /* 0x0000000c00117223 */ /* 0x004fca000000000f */
[----:B------:R2:W-:Y:S04]  /*0240*/  STG.E desc[UR4][R4.64], R17 ;  /* 0x0000001104007986 */ /* 0x0005e8000c101904 */
[----:B------:R-:W0:Y:S04]  /*0250*/  LDG.E R0, desc[UR4][R8.64+0x4] ;  /* 0x0000040408007981 */ /* 0x000e28000c1e1900 */
[----:B------:R-:W0:Y:S02]  /*0260*/  LDG.E R12, desc[UR4][R6.64+0x4] ;  /* 0x00000404060c7981 */ /* 0x000e24000c1e1900 */
[----:B0-----:R-:W-:-:S05]  /*0270*/  FFMA R13, R0, R12, R17 ;  /* 0x0000000c000d7223 */ /* 0x001fca0000000011 */
[----:B------:R0:W-:Y:S04]  /*0280*/  STG.E desc[UR4][R4.64], R13 ;  /* 0x0000000d04007986 */ /* 0x0001e8000c101904 */
[----:B------:R-:W1:Y:S04]  /*0290*/  LDG.E R0, desc[UR4][R10.64+0x4] ;  /* 0x000004040a007981 */ /* 0x000e68000c1e1900 */
[----:B------:R-:W1:Y:S02]  /*02a0*/  LDG.E R12, desc[UR4][R6.64+0x10] ;  /* 0x00001004060c7981 */ /* 0x000e64000c1e1900 */
[----:B-1----:R-:W-:-:S05]  /*02b0*/  FFMA R15, R0, R12, R13 ;  /* 0x0000000c000f7223 */ /* 0x002fca000000000d */
        /* <DEDUP_REMOVED lines=8> */
[----:B------:R-:W-:Y:S04]  /*0340*/  STG.E desc[UR4][R4.64], R13 ;  /* 0x0000000d04007986 */ /* 0x000fe8000c101904 */
[----:B------:R-:W1:Y:S04]  /*0350*/  LDG.E R10, desc[UR4][R10.64+0x8] ;  /* 0x000008040a0a7981 */ /* 0x000e68000c1e1900 */
[----:B------:R-:W1:Y:S02]  /*0360*/  LDG.E R0, desc[UR4][R6.64+0x14] ;  /* 0x0000140406007981 */ /* 0x000e64000c1e1900 */
[----:B-1----:R-:W-:-:S05]  /*0370*/  FFMA R15, R10, R0, R13 ;  /* 0x000000000a0f7223 */ /* 0x002fca000000000d */
[----:B------:R-:W-:Y:S04]  /*0380*/  STG.E desc[UR4][R4.64], R15 ;  /* 0x0000000f04007986 */ /* 0x000fe8000c101904 */
[----:B------:R-:W2:Y:S04]  /*0390*/  LDG.E R2, desc[UR4][R2.64+0x8] ;  /* 0x0000080402027981 */ /* 0x000ea8000c1e1900 */
[----:B------:R-:W2:Y:S02]  /*03a0*/  LDG.E R0, desc[UR4][R6.64+0x20] ;  /* 0x0000200406007981 */ /* 0x000ea4000c1e1900 */
[----:B--2---:R-:W-:-:S05]  /*03b0*/  FFMA R17, R2, R0, R15 ;  /* 0x0000000002117223 */ /* 0x004fca000000000f */
[----:B------:R-:W-:Y:S01]  /*03c0*/  STG.E desc[UR4][R4.64], R17 ;  /* 0x0000001104007986 */ /* 0x000fe2000c101904 */
[----:B------:R-:W-:Y:S05]  /*03d0*/  EXIT ;  /* 0x000000000000794d */ /* 0x000fea0003800000 */
.L_x_0:
[----:B------:R-:W-:-:S00]  /*03e0*/  BRA `(.L_x_0) ;  /* 0xfffffffc00fc7947 */ /* 0x000fc0000383ffff */
[----:B------:R-:W-:-:S00]  /*03f0*/  NOP ;  /* 0x0000000000007918 */ /* 0x000fc00000000000 */
        /* <DEDUP_REMOVED lines=8> */
.L_x_1:


//--------------------- .nv.shared.reserved.0     --------------------------
	.section	.nv.shared.reserved.0,"aw",@nobits
	.weak		__nv_reservedSMEM_offset_0_alias
	.size		__nv_reservedSMEM_offset_0_alias, 0, 64
	.other		__nv_reservedSMEM_offset_0_alias,@"STO_CUDA_RESERVED_SHARED STV_DEFAULT"
__nv_reservedSMEM_offset_0_alias:
	.zero		0
	.zero		64


//--------------------- .nv.constant0._Z4convPfS_S_iiii --------------------------
	.section	.nv.constant0._Z4convPfS_S_iiii,"a",@progbits
	.sectionflags	@""
	.align	4
.nv.constant0._Z4convPfS_S_iiii:
	.zero		936


//--------------------- SYMBOLS --------------------------

	.type		.nv.reservedSmem.offset0,@object
	.size		.nv.reservedSmem.offset0,0x4
